	.headerflags	@"EF_CUDA_TEXMODE_UNIFIED EF_CUDA_64BIT_ADDRESS EF_CUDA_SM86 EF_CUDA_VIRTUAL_SM(EF_CUDA_SM86)"
	.elftype	@"ET_EXEC"


//--------------------- .nv.info                  --------------------------
	.section	.nv.info,"",@"SHT_CUDA_INFO"
	.align	4


	//----- nvinfo : EIATTR_REGCOUNT
	.align		4
        /*0000*/ 	.byte	0x04, 0x2f
        /*0002*/ 	.short	(.L_1 - .L_0)
	.align		4
.L_0:
        /*0004*/ 	.word	index@(triton__0d1d2d3d4d5d6d7d8d9de10de)
        /*0008*/ 	.word	0x00000028


	//----- nvinfo : EIATTR_MAX_STACK_SIZE
	.align		4
.L_1:
        /*000c*/ 	.byte	0x04, 0x23
        /*000e*/ 	.short	(.L_3 - .L_2)
	.align		4
.L_2:
        /*0010*/ 	.word	index@(triton__0d1d2d3d4d5d6d7d8d9de10de)
        /*0014*/ 	.word	0x00000000


	//----- nvinfo : EIATTR_MIN_STACK_SIZE
	.align		4
.L_3:
        /*0018*/ 	.byte	0x04, 0x12
        /*001a*/ 	.short	(.L_5 - .L_4)
	.align		4
.L_4:
        /*001c*/ 	.word	index@(triton__0d1d2d3d4d5d6d7d8d9de10de)
        /*0020*/ 	.word	0x00000000


	//----- nvinfo : EIATTR_FRAME_SIZE
	.align		4
.L_5:
        /*0024*/ 	.byte	0x04, 0x11
        /*0026*/ 	.short	(.L_7 - .L_6)
	.align		4
.L_6:
        /*0028*/ 	.word	index@(triton__0d1d2d3d4d5d6d7d8d9de10de)
        /*002c*/ 	.word	0x00000000
.L_7:


//--------------------- .nv.info.triton__0d1d2d3d4d5d6d7d8d9de10de --------------------------
	.section	.nv.info.triton__0d1d2d3d4d5d6d7d8d9de10de,"",@"SHT_CUDA_INFO"
	.align	4


	//----- nvinfo : EIATTR_CUDA_API_VERSION
	.align		4
        /*0000*/ 	.byte	0x04, 0x37
        /*0002*/ 	.short	(.L_9 - .L_8)
.L_8:
        /*0004*/ 	.word	0x0000007b


	//----- nvinfo : EIATTR_SW2861232_WAR
	.align		4
.L_9:
        /*0008*/ 	.byte	0x01, 0x35
	.zero		2


	//----- nvinfo : EIATTR_PARAM_CBANK
	.align		4
        /*000c*/ 	.byte	0x04, 0x0a
        /*000e*/ 	.short	(.L_11 - .L_10)
	.align		4
.L_10:
        /*0010*/ 	.word	index@(.nv.constant0.triton__0d1d2d3d4d5d6d7d8d9de10de)
        /*0014*/ 	.short	0x0160
        /*0016*/ 	.short	0x0050


	//----- nvinfo : EIATTR_CBANK_PARAM_SIZE
	.align		4
.L_11:
        /*0018*/ 	.byte	0x03, 0x19
        /*001a*/ 	.short	0x0050


	//----- nvinfo : EIATTR_KPARAM_INFO
	.align		4
        /*001c*/ 	.byte	0x04, 0x17
        /*001e*/ 	.short	(.L_13 - .L_12)
.L_12:
        /*0020*/ 	.word	0x00000000
        /*0024*/ 	.short	0x000a
        /*0026*/ 	.short	0x004c
        /*0028*/ 	.byte	0x00, 0xf0, 0x11, 0x00


	//----- nvinfo : EIATTR_KPARAM_INFO
	.align		4
.L_13:
        /*002c*/ 	.byte	0x04, 0x17
        /*002e*/ 	.short	(.L_15 - .L_14)
.L_14:
        /*0030*/ 	.word	0x00000000
        /*0034*/ 	.short	0x0009
        /*0036*/ 	.short	0x0048
        /*0038*/ 	.byte	0x00, 0xf0, 0x11, 0x00


	//----- nvinfo : EIATTR_KPARAM_INFO
	.align		4
.L_15:
        /*003c*/ 	.byte	0x04, 0x17
        /*003e*/ 	.short	(.L_17 - .L_16)
.L_16:
        /*0040*/ 	.word	0x00000000
        /*0044*/ 	.short	0x0008
        /*0046*/ 	.short	0x0040
        /*0048*/ 	.byte	0x00, 0xf0, 0x21, 0x00


	//----- nvinfo : EIATTR_KPARAM_INFO
	.align		4
.L_17:
        /*004c*/ 	.byte	0x04, 0x17
        /*004e*/ 	.short	(.L_19 - .L_18)
.L_18:
        /*0050*/ 	.word	0x00000000
        /*0054*/ 	.short	0x0007
        /*0056*/ 	.short	0x0038
        /*0058*/ 	.byte	0x00, 0xf0, 0x21, 0x00


	//----- nvinfo : EIATTR_KPARAM_INFO
	.align		4
.L_19:
        /*005c*/ 	.byte	0x04, 0x17
        /*005e*/ 	.short	(.L_21 - .L_20)
.L_20:
        /*0060*/ 	.word	0x00000000
        /*0064*/ 	.short	0x0006
        /*0066*/ 	.short	0x0030
        /*0068*/ 	.byte	0x00, 0xf0, 0x21, 0x00


	//----- nvinfo : EIATTR_KPARAM_INFO
	.align		4
.L_21:
        /*006c*/ 	.byte	0x04, 0x17
        /*006e*/ 	.short	(.L_23 - .L_22)
.L_22:
        /*0070*/ 	.word	0x00000000
        /*0074*/ 	.short	0x0005
        /*0076*/ 	.short	0x0028
        /*0078*/ 	.byte	0x00, 0xf0, 0x21, 0x00


	//----- nvinfo : EIATTR_KPARAM_INFO
	.align		4
.L_23:
        /*007c*/ 	.byte	0x04, 0x17
        /*007e*/ 	.short	(.L_25 - .L_24)
.L_24:
        /*0080*/ 	.word	0x00000000
        /*0084*/ 	.short	0x0004
        /*0086*/ 	.short	0x0020
        /*0088*/ 	.byte	0x00, 0xf0, 0x21, 0x00


	//----- nvinfo : EIATTR_KPARAM_INFO
	.align		4
.L_25:
        /*008c*/ 	.byte	0x04, 0x17
        /*008e*/ 	.short	(.L_27 - .L_26)
.L_26:
        /*0090*/ 	.word	0x00000000
        /*0094*/ 	.short	0x0003
        /*0096*/ 	.short	0x0018
        /*0098*/ 	.byte	0x00, 0xf0, 0x21, 0x00


	//----- nvinfo : EIATTR_KPARAM_INFO
	.align		4
.L_27:
        /*009c*/ 	.byte	0x04, 0x17
        /*009e*/ 	.short	(.L_29 - .L_28)
.L_28:
        /*00a0*/ 	.word	0x00000000
        /*00a4*/ 	.short	0x0002
        /*00a6*/ 	.short	0x0010
        /*00a8*/ 	.byte	0x00, 0xf0, 0x21, 0x00


	//----- nvinfo : EIATTR_KPARAM_INFO
	.align		4
.L_29:
        /*00ac*/ 	.byte	0x04, 0x17
        /*00ae*/ 	.short	(.L_31 - .L_30)
.L_30:
        /*00b0*/ 	.word	0x00000000
        /*00b4*/ 	.short	0x0001
        /*00b6*/ 	.short	0x0008
        /*00b8*/ 	.byte	0x00, 0xf0, 0x21, 0x00


	//----- nvinfo : EIATTR_KPARAM_INFO
	.align		4
.L_31:
        /*00bc*/ 	.byte	0x04, 0x17
        /*00be*/ 	.short	(.L_33 - .L_32)
.L_32:
        /*00c0*/ 	.word	0x00000000
        /*00c4*/ 	.short	0x0000
        /*00c6*/ 	.short	0x0000
        /*00c8*/ 	.byte	0x00, 0xf0, 0x21, 0x00


	//----- nvinfo : EIATTR_MAXREG_COUNT
	.align		4
.L_33:
        /*00cc*/ 	.byte	0x03, 0x1b
        /*00ce*/ 	.short	0x00ff


	//----- nvinfo : EIATTR_COOP_GROUP_MASK_REGIDS
	.align		4
        /*00d0*/ 	.byte	0x04, 0x29
        /*00d2*/ 	.short	(.L_35 - .L_34)


	//   ....[0]....
.L_34:
        /*00d4*/ 	.word	0xffffffff


	//   ....[1]....
        /*00d8*/ 	.word	0xffffffff


	//   ....[2]....
        /*00dc*/ 	.word	0xffffffff


	//   ....[3]....
        /*00e0*/ 	.word	0xffffffff


	//   ....[4]....
        /*00e4*/ 	.word	0xffffffff


	//   ....[5]....
        /*00e8*/ 	.word	0xffffffff


	//   ....[6]....
        /*00ec*/ 	.word	0xffffffff


	//   ....[7]....
        /*00f0*/ 	.word	0xffffffff


	//   ....[8]....
        /*00f4*/ 	.word	0xffffffff


	//   ....[9]....
        /*00f8*/ 	.word	0xffffffff


	//   ....[10]....
        /*00fc*/ 	.word	0xffffffff


	//   ....[11]....
        /*0100*/ 	.word	0xffffffff


	//   ....[12]....
        /*0104*/ 	.word	0xffffffff


	//   ....[13]....
        /*0108*/ 	.word	0xffffffff


	//   ....[14]....
        /*010c*/ 	.word	0xffffffff


	//   ....[15]....
        /*0110*/ 	.word	0xffffffff


	//----- nvinfo : EIATTR_COOP_GROUP_INSTR_OFFSETS
	.align		4
.L_35:
        /*0114*/ 	.byte	0x04, 0x28
        /*0116*/ 	.short	(.L_37 - .L_36)


	//   ....[0]....
.L_36:
        /*0118*/ 	.word	0x000008c0


	//   ....[1]....
        /*011c*/ 	.word	0x000008e0


	//   ....[2]....
        /*0120*/ 	.word	0x00000900


	//   ....[3]....
        /*0124*/ 	.word	0x00000920


	//   ....[4]....
        /*0128*/ 	.word	0x00000940


	//   ....[5]....
        /*012c*/ 	.word	0x00000990


	//   ....[6]....
        /*0130*/ 	.word	0x000009b0


	//   ....[7]....
        /*0134*/ 	.word	0x000009d0


	//   ....[8]....
        /*0138*/ 	.word	0x00001220


	//   ....[9]....
        /*013c*/ 	.word	0x00001240


	//   ....[10]....
        /*0140*/ 	.word	0x00001260


	//   ....[11]....
        /*0144*/ 	.word	0x00001280


	//   ....[12]....
        /*0148*/ 	.word	0x000012a0


	//   ....[13]....
        /*014c*/ 	.word	0x00001340


	//   ....[14]....
        /*0150*/ 	.word	0x00001360


	//   ....[15]....
        /*0154*/ 	.word	0x00001390


	//----- nvinfo : EIATTR_EXIT_INSTR_OFFSETS
	.align		4
.L_37:
        /*0158*/ 	.byte	0x04, 0x1c
        /*015a*/ 	.short	(.L_39 - .L_38)


	//   ....[0]....
.L_38:
        /*015c*/ 	.word	0x00001d20


	//   ....[1]....
        /*0160*/ 	.word	0x00001d40


	//----- nvinfo : EIATTR_MAX_THREADS
	.align		4
.L_39:
        /*0164*/ 	.byte	0x04, 0x05
        /*0166*/ 	.short	(.L_41 - .L_40)
.L_40:
        /*0168*/ 	.word	0x00000100
        /*016c*/ 	.word	0x00000001
        /*0170*/ 	.word	0x00000001
.L_41:


//--------------------- .nv.rel.action            --------------------------
	.section	.nv.rel.action,"",@"SHT_CUDA_RELOCINFO"
	.align	8
	.sectionentsize	8
        /*0000*/ 	.byte	0x73, 0x00, 0x00, 0x00, 0x00, 0x00, 0x00, 0x00, 0x00, 0x00, 0x00, 0x11, 0x25, 0x00, 0x05, 0x36


//--------------------- .nv.constant0.triton__0d1d2d3d4d5d6d7d8d9de10de --------------------------
	.section	.nv.constant0.triton__0d1d2d3d4d5d6d7d8d9de10de,"a",@progbits
	.align	4
.nv.constant0.triton__0d1d2d3d4d5d6d7d8d9de10de:
	.zero		432


//--------------------- .text.triton__0d1d2d3d4d5d6d7d8d9de10de --------------------------
	.section	.text.triton__0d1d2d3d4d5d6d7d8d9de10de,"ax",@progbits
	.sectionflags	@"SHF_BARRIERS=1"
	.sectioninfo	@"SHI_REGISTERS=40"
	.align	128
        .global         triton__0d1d2d3d4d5d6d7d8d9de10de
        .type           triton__0d1d2d3d4d5d6d7d8d9de10de,@function
        .size           triton__0d1d2d3d4d5d6d7d8d9de10de,(.L_x_2 - triton__0d1d2d3d4d5d6d7d8d9de10de)
        .other          triton__0d1d2d3d4d5d6d7d8d9de10de,@"STO_CUDA_ENTRY STV_DEFAULT"
triton__0d1d2d3d4d5d6d7d8d9de10de:
.text.triton__0d1d2d3d4d5d6d7d8d9de10de:
[----:B------:R-:W-:-:S02]  /*0000*/  MOV R1, c[0x0][0x28] ;  /* 0x00000a0000017a02 */ /* 0x000fc40000000f00 */
[----:B------:R-:W0:Y:S01]  /*0010*/  S2R R0, SR_TID.X ;  /* 0x0000000000007919 */ /* 0x000e220000002100 */
[----:B------:R-:W-:Y:S01]  /*0020*/  MOV R22, 0x2 ;  /* 0x0000000200167802 */ /* 0x000fe20000000f00 */
[----:B------:R-:W-:Y:S01]  /*0030*/  CS2R R28, SRZ ;  /* 0x00000000001c7805 */ /* 0x000fe2000001ff00 */
[----:B------:R-:W-:Y:S01]  /*0040*/  MOV R35, 0x4 ;  /* 0x0000000400237802 */ /* 0x000fe20000000f00 */
[----:B------:R-:W1:Y:S01]  /*0050*/  S2R R2, SR_CTAID.X ;  /* 0x0000000000027919 */ /* 0x000e620000002500 */
[----:B------:R-:W-:Y:S01]  /*0060*/  ULDC.64 UR4, c[0x0][0x118] ;  /* 0x0000460000047ab9 */ /* 0x000fe20000000a00 */
[----:B0-----:R-:W-:-:S04]  /*0070*/  SHF.L.U32 R3, R0, 0x2, RZ ;  /* 0x0000000200037819 */ /* 0x001fc800000006ff */
[----:B------:R-:W-:Y:S02]  /*0080*/  LOP3.LUT R3, R3, 0x3fc, RZ, 0xc0, !PT ;  /* 0x000003fc03037812 */ /* 0x000fe400078ec0ff */
[----:B-1----:R-:W-:-:S03]  /*0090*/  ISETP.GE.AND P1, PT, R2, 0x200, PT ;  /* 0x000002000200780c */ /* 0x002fc60003f26270 */
[----:B------:R-:W-:-:S04]  /*00a0*/  IMAD R34, R2, 0x900, R3 ;  /* 0x0000090002227824 */ /* 0x000fc800078e0203 */
[C---:B------:R-:W-:Y:S01]  /*00b0*/  IMAD.WIDE R12, R34.reuse, R22, c[0x0][0x168] ;  /* 0x00005a00220c7625 */ /* 0x040fe200078e0216 */
[----:B------:R-:W-:-:S05]  /*00c0*/  IADD3 R20, R34, 0x400, RZ ;  /* 0x0000040022147810 */ /* 0x000fca0007ffe0ff */
[----:B------:R0:W2:Y:S01]  /*00d0*/  @!P1 LDG.E.EL.64 R28, [R12.64] ;  /* 0x000000040c1c9981 */ /* 0x0000a2000c2e1b00 */
[CC--:B------:R-:W-:Y:S01]  /*00e0*/  IMAD.WIDE.U32 R24, R3.reuse, R35.reuse, c[0x0][0x170] ;  /* 0x00005c0003187625 */ /* 0x0c0fe200078e0023 */
[----:B------:R-:W-:Y:S01]  /*00f0*/  CS2R R8, SRZ ;  /* 0x0000000000087805 */ /* 0x000fe2000001ff00 */
[----:B------:R-:W-:Y:S01]  /*0100*/  CS2R R10, SRZ ;  /* 0x00000000000a7805 */ /* 0x000fe2000001ff00 */
[----:B------:R-:W-:Y:S01]  /*0110*/  CS2R R30, SRZ ;  /* 0x00000000001e7805 */ /* 0x000fe2000001ff00 */
[-C--:B------:R-:W-:Y:S01]  /*0120*/  IMAD.WIDE R26, R34, R35.reuse, c[0x0][0x178] ;  /* 0x00005e00221a7625 */ /* 0x080fe200078e0223 */
[----:B------:R-:W3:Y:S03]  /*0130*/  LDG.E.EL.128 R4, [R24.64] ;  /* 0x0000000418047981 */ /* 0x000ee6000c2e1d00 */
[C---:B------:R-:W-:Y:S01]  /*0140*/  IMAD.WIDE R32, R20.reuse, R22, c[0x0][0x168] ;  /* 0x00005a0014207625 */ /* 0x040fe200078e0216 */
[----:B------:R1:W4:Y:S04]  /*0150*/  @!P1 LDG.E.EL.128 R8, [R26.64] ;  /* 0x000000041a089981 */ /* 0x000328000c2e1d00 */
[----:B------:R5:W4:Y:S04]  /*0160*/  @!P1 LDG.E.EL.64 R30, [R32.64] ;  /* 0x00000004201e9981 */ /* 0x000b28000c2e1b00 */
[----:B0-----:R-:W4:Y:S01]  /*0170*/  LDG.E.EL.128 R12, [R24.64+0x1000] ;  /* 0x00100004180c7981 */ /* 0x001f22000c2e1d00 */
[----:B------:R-:W-:Y:S01]  /*0180*/  LOP3.LUT R37, R3, 0x800, RZ, 0xfc, !PT ;  /* 0x0000080003257812 */ /* 0x000fe200078efcff */
[----:B------:R-:W-:Y:S01]  /*0190*/  CS2R R16, SRZ ;  /* 0x0000000000107805 */ /* 0x000fe2000001ff00 */
[----:B------:R-:W-:Y:S01]  /*01a0*/  CS2R R18, SRZ ;  /* 0x0000000000127805 */ /* 0x000fe2000001ff00 */
[----:B------:R-:W-:Y:S01]  /*01b0*/  IMAD.WIDE R20, R20, R35, c[0x0][0x178] ;  /* 0x00005e0014147625 */ /* 0x000fe200078e0223 */
[----:B------:R-:W-:-:S04]  /*01c0*/  ISETP.GE.U32.AND P2, PT, R37, 0x900, PT ;  /* 0x000009002500780c */ /* 0x000fc80003f46070 */
[C---:B------:R-:W-:Y:S01]  /*01d0*/  ISETP.LT.AND P0, PT, R2.reuse, 0x200, !P2 ;  /* 0x000002000200780c */ /* 0x040fe20005701270 */
[----:B------:R-:W-:Y:S01]  /*01e0*/  IMAD R37, R2, 0x900, R37 ;  /* 0x0000090002257824 */ /* 0x000fe200078e0225 */
[----:B-----5:R-:W-:Y:S01]  /*01f0*/  CS2R R32, SRZ ;  /* 0x0000000000207805 */ /* 0x020fe2000001ff00 */
[----:B------:R0:W5:Y:S02]  /*0200*/  @!P1 LDG.E.EL.128 R16, [R20.64] ;  /* 0x0000000414109981 */ /* 0x000164000c2e1d00 */
[----:B------:R-:W-:-:S08]  /*0210*/  IMAD.WIDE R22, R37, R22, c[0x0][0x168] ;  /* 0x00005a0025167625 */ /* 0x000fd000078e0216 */
[----:B------:R0:W5:Y:S02]  /*0220*/  @P0 LDG.E.EL.64 R32, [R22.64] ;  /* 0x0000000416200981 */ /* 0x000164000c2e1b00 */
[----:B0-----:R-:W-:Y:S01]  /*0230*/  CS2R R22, SRZ ;  /* 0x0000000000167805 */ /* 0x001fe2000001ff00 */
[----:B--2---:R-:W-:-:S04]  /*0240*/  SEL R28, R28, RZ, !P1 ;  /* 0x000000ff1c1c7207 */ /* 0x004fc80004800000 */
[C---:B-1----:R-:W-:Y:S02]  /*0250*/  PRMT R26, R28.reuse, 0x7632, R26 ;  /* 0x000076321c1a7816 */ /* 0x042fe4000000001a */
[----:B------:R-:W-:Y:S01]  /*0260*/  SHF.L.U32 R27, R28, 0x10, RZ ;  /* 0x000000101c1b7819 */ /* 0x000fe200000006ff */
[----:B---3--:R-:W-:Y:S01]  /*0270*/  FADD R4, R4, 1 ;  /* 0x3f80000004047421 */ /* 0x008fe20000000000 */
[----:B------:R-:W-:Y:S01]  /*0280*/  SHF.L.U32 R26, R26, 0x10, RZ ;  /* 0x000000101a1a7819 */ /* 0x000fe200000006ff */
[----:B------:R-:W-:Y:S01]  /*0290*/  FADD R20, R5, 1 ;  /* 0x3f80000005147421 */ /* 0x000fe20000000000 */
[----:B----4-:R-:W-:Y:S01]  /*02a0*/  SEL R8, R8, RZ, !P1 ;  /* 0x000000ff08087207 */ /* 0x010fe20004800000 */
[----:B------:R-:W-:Y:S02]  /*02b0*/  FMUL R5, R27, R4 ;  /* 0x000000041b057220 */ /* 0x000fe40000400000 */
[----:B------:R-:W-:Y:S01]  /*02c0*/  FMUL R4, R26, R20 ;  /* 0x000000141a047220 */ /* 0x000fe20000400000 */
[----:B------:R-:W-:Y:S01]  /*02d0*/  SEL R30, R30, RZ, !P1 ;  /* 0x000000ff1e1e7207 */ /* 0x000fe20004800000 */
[----:B------:R-:W-:Y:S01]  /*02e0*/  CS2R R20, SRZ ;  /* 0x0000000000147805 */ /* 0x000fe2000001ff00 */
[----:B------:R-:W-:-:S02]  /*02f0*/  FFMA R8, R8, R5, RZ ;  /* 0x0000000508087223 */ /* 0x000fc400000000ff */
[----:B------:R-:W-:Y:S01]  /*0300*/  PRMT R5, R30, 0x7632, R5 ;  /* 0x000076321e057816 */ /* 0x000fe20000000005 */
[----:B------:R-:W-:Y:S01]  /*0310*/  FADD R26, R12, 1 ;  /* 0x3f8000000c1a7421 */ /* 0x000fe20000000000 */
[----:B------:R-:W-:Y:S01]  /*0320*/  SEL R9, R9, RZ, !P1 ;  /* 0x000000ff09097207 */ /* 0x000fe20004800000 */
[----:B------:R0:W2:Y:S01]  /*0330*/  @!P2 LDG.E.EL.128 R20, [R24.64+0x2000] ;  /* 0x002000041814a981 */ /* 0x0000a2000c2e1d00 */
[----:B------:R-:W-:Y:S02]  /*0340*/  SHF.L.U32 R27, R30, 0x10, RZ ;  /* 0x000000101e1b7819 */ /* 0x000fe400000006ff */
[----:B------:R-:W-:Y:S01]  /*0350*/  SHF.L.U32 R28, R5, 0x10, RZ ;  /* 0x00000010051c7819 */ /* 0x000fe200000006ff */
[----:B------:R-:W-:Y:S01]  /*0360*/  FADD R5, R13, 1 ;  /* 0x3f8000000d057421 */ /* 0x000fe20000000000 */
[----:B------:R-:W-:Y:S01]  /*0370*/  FFMA R12, R9, R4, RZ ;  /* 0x00000004090c7223 */ /* 0x000fe200000000ff */
[----:B------:R-:W-:Y:S02]  /*0380*/  FMUL R13, R27, R26 ;  /* 0x0000001a1b0d7220 */ /* 0x000fe40000400000 */
[----:B------:R-:W-:Y:S01]  /*0390*/  FMUL R9, R28, R5 ;  /* 0x000000051c097220 */ /* 0x000fe20000400000 */
[----:B------:R-:W-:Y:S01]  /*03a0*/  CS2R R26, SRZ ;  /* 0x00000000001a7805 */ /* 0x000fe2000001ff00 */
[----:B0-----:R-:W-:Y:S01]  /*03b0*/  CS2R R24, SRZ ;  /* 0x0000000000187805 */ /* 0x001fe2000001ff00 */
[----:B------:R-:W-:-:S05]  /*03c0*/  IMAD.WIDE R4, R37, R35, c[0x0][0x178] ;  /* 0x00005e0025047625 */ /* 0x000fca00078e0223 */
[----:B------:R0:W3:Y:S01]  /*03d0*/  @P0 LDG.E.EL.128 R24, [R4.64] ;  /* 0x0000000404180981 */ /* 0x0000e2000c2e1d00 */
[----:B------:R-:W-:Y:S01]  /*03e0*/  SEL R29, R29, RZ, !P1 ;  /* 0x000000ff1d1d7207 */ /* 0x000fe20004800000 */
[----:B------:R-:W-:Y:S01]  /*03f0*/  FADD R6, R6, 1 ;  /* 0x3f80000006067421 */ /* 0x000fe20000000000 */
[----:B------:R-:W-:Y:S01]  /*0400*/  FADD R7, R7, 1 ;  /* 0x3f80000007077421 */ /* 0x000fe20000000000 */
[----:B------:R-:W-:Y:S01]  /*0410*/  SEL R31, R31, RZ, !P1 ;  /* 0x000000ff1f1f7207 */ /* 0x000fe20004800000 */
[----:B------:R-:W-:Y:S01]  /*0420*/  FADD R15, R15, 1 ;  /* 0x3f8000000f0f7421 */ /* 0x000fe20000000000 */
[C---:B------:R-:W-:Y:S01]  /*0430*/  PRMT R28, R29.reuse, 0x7632, R28 ;  /* 0x000076321d1c7816 */ /* 0x040fe2000000001c */
[----:B------:R-:W-:Y:S01]  /*0440*/  FADD R14, R14, 1 ;  /* 0x3f8000000e0e7421 */ /* 0x000fe20000000000 */
[----:B------:R-:W-:Y:S02]  /*0450*/  SHF.L.U32 R29, R29, 0x10, RZ ;  /* 0x000000101d1d7819 */ /* 0x000fe400000006ff */
[----:B------:R-:W-:-:S02]  /*0460*/  SHF.L.U32 R28, R28, 0x10, RZ ;  /* 0x000000101c1c7819 */ /* 0x000fc400000006ff */
[----:B------:R-:W-:Y:S01]  /*0470*/  SEL R11, R11, RZ, !P1 ;  /* 0x000000ff0b0b7207 */ /* 0x000fe20004800000 */
[----:B------:R-:W-:Y:S01]  /*0480*/  FMUL R29, R29, R6 ;  /* 0x000000061d1d7220 */ /* 0x000fe20000400000 */
[----:B------:R-:W-:Y:S01]  /*0490*/  SEL R10, R10, RZ, !P1 ;  /* 0x000000ff0a0a7207 */ /* 0x000fe20004800000 */
[----:B------:R-:W-:Y:S01]  /*04a0*/  FMUL R6, R28, R7 ;  /* 0x000000071c067220 */ /* 0x000fe20000400000 */
[C---:B------:R-:W-:Y:S02]  /*04b0*/  SHF.L.U32 R7, R31.reuse, 0x10, RZ ;  /* 0x000000101f077819 */ /* 0x040fe400000006ff */
[----:B------:R-:W-:Y:S01]  /*04c0*/  PRMT R31, R31, 0x7632, R31 ;  /* 0x000076321f1f7816 */ /* 0x000fe2000000001f */
[----:B0-----:R-:W-:Y:S01]  /*04d0*/  FFMA R5, R11, R6, RZ ;  /* 0x000000060b057223 */ /* 0x001fe200000000ff */
[----:B------:R-:W-:Y:S01]  /*04e0*/  FFMA R4, R10, R29, RZ ;  /* 0x0000001d0a047223 */ /* 0x000fe200000000ff */
[----:B-----5:R-:W-:Y:S01]  /*04f0*/  SEL R10, R19, RZ, !P1 ;  /* 0x000000ff130a7207 */ /* 0x020fe20004800000 */
[----:B------:R-:W-:Y:S01]  /*0500*/  FMUL R7, R7, R14 ;  /* 0x0000000e07077220 */ /* 0x000fe20000400000 */
[----:B------:R-:W-:-:S02]  /*0510*/  SHF.L.U32 R6, R31, 0x10, RZ ;  /* 0x000000101f067819 */ /* 0x000fc400000006ff */
[----:B------:R-:W-:Y:S02]  /*0520*/  SEL R29, R18, RZ, !P1 ;  /* 0x000000ff121d7207 */ /* 0x000fe40004800000 */
[----:B------:R-:W-:Y:S01]  /*0530*/  SEL R32, R32, RZ, P0 ;  /* 0x000000ff20207207 */ /* 0x000fe20000000000 */
[----:B------:R-:W-:Y:S01]  /*0540*/  FMUL R6, R6, R15 ;  /* 0x0000000f06067220 */ /* 0x000fe20000400000 */
[----:B------:R-:W-:Y:S01]  /*0550*/  SEL R11, R16, RZ, !P1 ;  /* 0x000000ff100b7207 */ /* 0x000fe20004800000 */
[----:B------:R-:W-:Y:S01]  /*0560*/  FFMA R4, R29, R7, R4 ;  /* 0x000000071d047223 */ /* 0x000fe20000000004 */
[----:B------:R-:W-:Y:S01]  /*0570*/  SHF.L.U32 R7, R32, 0x10, RZ ;  /* 0x0000001020077819 */ /* 0x000fe200000006ff */
[----:B------:R-:W-:Y:S01]  /*0580*/  FFMA R5, R10, R6, R5 ;  /* 0x000000060a057223 */ /* 0x000fe20000000005 */
[----:B------:R-:W-:Y:S01]  /*0590*/  PRMT R32, R32, 0x7632, R32 ;  /* 0x0000763220207816 */ /* 0x000fe20000000020 */
[----:B------:R-:W-:Y:S01]  /*05a0*/  FFMA R8, R11, R13, R8 ;  /* 0x0000000d0b087223 */ /* 0x000fe20000000008 */
[----:B------:R-:W-:-:S02]  /*05b0*/  SEL R33, R33, RZ, P0 ;  /* 0x000000ff21217207 */ /* 0x000fc40000000000 */
[----:B------:R-:W-:Y:S02]  /*05c0*/  SHF.L.U32 R13, R32, 0x10, RZ ;  /* 0x00000010200d7819 */ /* 0x000fe400000006ff */
[----:B------:R-:W-:Y:S02]  /*05d0*/  SHF.L.U32 R11, R33, 0x10, RZ ;  /* 0x00000010210b7819 */ /* 0x000fe400000006ff */
[----:B------:R-:W-:Y:S02]  /*05e0*/  SEL R17, R17, RZ, !P1 ;  /* 0x000000ff11117207 */ /* 0x000fe40004800000 */
[----:B------:R-:W-:Y:S02]  /*05f0*/  PRMT R33, R33, 0x7632, R33 ;  /* 0x0000763221217816 */ /* 0x000fe40000000021 */
[----:B------:R-:W-:Y:S01]  /*0600*/  FSEL R8, R8, RZ, !P1 ;  /* 0x000000ff08087208 */ /* 0x000fe20004800000 */
[----:B------:R-:W-:Y:S01]  /*0610*/  FFMA R9, R17, R9, R12 ;  /* 0x0000000911097223 */ /* 0x000fe2000000000c */
[----:B------:R-:W-:-:S02]  /*0620*/  SHF.L.U32 R33, R33, 0x10, RZ ;  /* 0x0000001021217819 */ /* 0x000fc400000006ff */
[----:B------:R-:W-:Y:S02]  /*0630*/  FSEL R4, R4, RZ, !P1 ;  /* 0x000000ff04047208 */ /* 0x000fe40004800000 */
[----:B------:R-:W-:Y:S02]  /*0640*/  FSEL R9, R9, RZ, !P1 ;  /* 0x000000ff09097208 */ /* 0x000fe40004800000 */
[----:B------:R-:W-:Y:S02]  /*0650*/  FSEL R5, R5, RZ, !P1 ;  /* 0x000000ff05057208 */ /* 0x000fe40004800000 */
[----:B------:R-:W-:Y:S02]  /*0660*/  ISETP.GE.AND P3, PT, R0, 0x8, PT ;  /* 0x000000080000780c */ /* 0x000fe40003f66270 */
[----:B--2---:R-:W-:Y:S02]  /*0670*/  SEL R6, R20, RZ, !P2 ;  /* 0x000000ff14067207 */ /* 0x004fe40005000000 */
[----:B------:R-:W-:-:S02]  /*0680*/  SEL R21, R21, RZ, !P2 ;  /* 0x000000ff15157207 */ /* 0x000fc40005000000 */
[----:B------:R-:W-:Y:S01]  /*0690*/  SEL R10, R22, RZ, !P2 ;  /* 0x000000ff160a7207 */ /* 0x000fe20005000000 */
[----:B------:R-:W-:Y:S01]  /*06a0*/  FADD R6, R6, 1 ;  /* 0x3f80000006067421 */ /* 0x000fe20000000000 */
[----:B------:R-:W-:Y:S02]  /*06b0*/  SEL R23, R23, RZ, !P2 ;  /* 0x000000ff17177207 */ /* 0x000fe40005000000 */
[----:B------:R-:W-:Y:S01]  /*06c0*/  LOP3.LUT P2, RZ, R0, 0x1f, RZ, 0xc0, !PT ;  /* 0x0000001f00ff7812 */ /* 0x000fe2000784c0ff */
[----:B------:R-:W-:Y:S01]  /*06d0*/  FMUL R7, R7, R6 ;  /* 0x0000000607077220 */ /* 0x000fe20000400000 */
[----:B------:R-:W-:Y:S01]  /*06e0*/  FADD R6, R21, 1 ;  /* 0x3f80000015067421 */ /* 0x000fe20000000000 */
[----:B------:R-:W-:-:S03]  /*06f0*/  FADD R10, R10, 1 ;  /* 0x3f8000000a0a7421 */ /* 0x000fc60000000000 */
[----:B------:R-:W-:Y:S01]  /*0700*/  FMUL R6, R13, R6 ;  /* 0x000000060d067220 */ /* 0x000fe20000400000 */
[----:B------:R-:W-:Y:S01]  /*0710*/  FMUL R11, R11, R10 ;  /* 0x0000000a0b0b7220 */ /* 0x000fe20000400000 */
[----:B---3--:R-:W-:Y:S01]  /*0720*/  SEL R24, R24, RZ, P0 ;  /* 0x000000ff18187207 */ /* 0x008fe20000000000 */
[----:B------:R-:W-:Y:S01]  /*0730*/  FADD R10, R23, 1 ;  /* 0x3f800000170a7421 */ /* 0x000fe20000000000 */
[----:B------:R-:W-:Y:S02]  /*0740*/  SEL R25, R25, RZ, P0 ;  /* 0x000000ff19197207 */ /* 0x000fe40000000000 */
[----:B------:R-:W-:Y:S01]  /*0750*/  SEL R26, R26, RZ, P0 ;  /* 0x000000ff1a1a7207 */ /* 0x000fe20000000000 */
[----:B------:R-:W-:Y:S01]  /*0760*/  FMUL R7, R24, R7 ;  /* 0x0000000718077220 */ /* 0x000fe20000400000 */
[----:B------:R-:W-:Y:S01]  /*0770*/  SEL R27, R27, RZ, P0 ;  /* 0x000000ff1b1b7207 */ /* 0x000fe20000000000 */
[----:B------:R-:W-:Y:S01]  /*0780*/  FMUL R6, R25, R6 ;  /* 0x0000000619067220 */ /* 0x000fe20000400000 */
[----:B------:R-:W-:Y:S01]  /*0790*/  FMUL R10, R33, R10 ;  /* 0x0000000a210a7220 */ /* 0x000fe20000400000 */
[----:B------:R-:W-:Y:S01]  /*07a0*/  FMUL R11, R26, R11 ;  /* 0x0000000b1a0b7220 */ /* 0x000fe20000400000 */
[----:B------:R-:W-:Y:S01]  /*07b0*/  FSEL R7, R7, -RZ, P0 ;  /* 0x800000ff07077208 */ /* 0x000fe20000000000 */
[----:B------:R-:W-:Y:S01]  /*07c0*/  CS2R R24, SRZ ;  /* 0x0000000000187805 */ /* 0x000fe2000001ff00 */
[----:B------:R-:W-:Y:S01]  /*07d0*/  FSEL R6, R6, -RZ, P0 ;  /* 0x800000ff06067208 */ /* 0x000fe20000000000 */
[----:B------:R-:W-:Y:S01]  /*07e0*/  FMUL R10, R27, R10 ;  /* 0x0000000a1b0a7220 */ /* 0x000fe20000400000 */
[----:B------:R-:W-:Y:S01]  /*07f0*/  FSEL R11, R11, -RZ, P0 ;  /* 0x800000ff0b0b7208 */ /* 0x000fe20000000000 */
[----:B------:R-:W-:-:S02]  /*0800*/  FADD R7, R8, R7 ;  /* 0x0000000708077221 */ /* 0x000fc40000000000 */
[----:B------:R-:W-:Y:S01]  /*0810*/  FADD R6, R9, R6 ;  /* 0x0000000609067221 */ /* 0x000fe20000000000 */
[----:B------:R-:W-:Y:S01]  /*0820*/  FSEL R10, R10, -RZ, P0 ;  /* 0x800000ff0a0a7208 */ /* 0x000fe20000000000 */
[----:B------:R-:W-:Y:S01]  /*0830*/  FADD R4, R4, R11 ;  /* 0x0000000b04047221 */ /* 0x000fe20000000000 */
[----:B------:R-:W-:Y:S01]  /*0840*/  LOP3.LUT P0, RZ, R0, 0x7, RZ, 0xc0, !PT ;  /* 0x0000000700ff7812 */ /* 0x000fe2000780c0ff */
[----:B------:R-:W-:Y:S02]  /*0850*/  FADD R7, R6, R7 ;  /* 0x0000000706077221 */ /* 0x000fe40000000000 */
[----:B------:R-:W-:Y:S01]  /*0860*/  FADD R5, R5, R10 ;  /* 0x0000000a05057221 */ /* 0x000fe20000000000 */
[----:B------:R-:W-:Y:S01]  /*0870*/  SHF.R.U32.HI R10, RZ, 0x3, R0 ;  /* 0x00000003ff0a7819 */ /* 0x000fe20000011600 */
[----:B------:R-:W-:Y:S01]  /*0880*/  FADD R4, R4, R7 ;  /* 0x0000000704047221 */ /* 0x000fe20000000000 */
[----:B------:R-:W-:Y:S02]  /*0890*/  ISETP.LT.AND P0, PT, R0, 0x8, !P0 ;  /* 0x000000080000780c */ /* 0x000fe40004701270 */
[----:B------:R-:W-:Y:S01]  /*08a0*/  LOP3.LUT R10, R10, 0x1c, RZ, 0xc0, !PT ;  /* 0x0000001c0a0a7812 */ /* 0x000fe200078ec0ff */
[----:B------:R-:W-:-:S05]  /*08b0*/  FADD R4, R5, R4 ;  /* 0x0000000405047221 */ /* 0x000fca0000000000 */
[----:B------:R-:W0:Y:S02]  /*08c0*/  SHFL.BFLY PT, R5, R4, 0x10, 0x1f ;  /* 0x0e001f0004057f89 */ /* 0x000e2400000e0000 */
[----:B0-----:R-:W-:-:S05]  /*08d0*/  FADD R5, R4, R5 ;  /* 0x0000000504057221 */ /* 0x001fca0000000000 */
        /* <DEDUP_REMOVED lines=8> */
[----:B------:R-:W-:Y:S04]  /*0960*/  @!P2 STS [R10], R11 ;  /* 0x0000000b0a00a388 */ /* 0x000fe80000000800 */
[----:B------:R-:W-:Y:S06]  /*0970*/  BAR.SYNC 0x0 ;  /* 0x0000000000007b1d */ /* 0x000fec0000000000 */
[----:B------:R-:W0:Y:S04]  /*0980*/  @!P3 LDS R36, [R0.X4] ;  /* 0x000000000024b984 */ /* 0x000e280000004800 */
[----:B0-----:R-:W0:Y:S02]  /*0990*/  SHFL.BFLY PT, R5, R36, 0x4, 0x1f ;  /* 0x0c801f0024057f89 */ /* 0x001e2400000e0000 */
[----:B0-----:R-:W-:-:S05]  /*09a0*/  FADD R6, R36, R5 ;  /* 0x0000000524067221 */ /* 0x001fca0000000000 */
[----:B------:R-:W0:Y:S02]  /*09b0*/  SHFL.BFLY PT, R5, R6, 0x2, 0x1f ;  /* 0x0c401f0006057f89 */ /* 0x000e2400000e0000 */
[----:B0-----:R-:W-:-:S05]  /*09c0*/  FADD R7, R6, R5 ;  /* 0x0000000506077221 */ /* 0x001fca0000000000 */
[----:B------:R-:W0:Y:S02]  /*09d0*/  SHFL.BFLY PT, R4, R7, 0x1, 0x1f ;  /* 0x0c201f0007047f89 */ /* 0x000e2400000e0000 */
[----:B0-----:R-:W-:Y:S01]  /*09e0*/  FADD R9, R7, R4 ;  /* 0x0000000407097221 */ /* 0x001fe20000000000 */
[----:B------:R-:W-:-:S04]  /*09f0*/  IMAD.WIDE R4, R2, R35, c[0x0][0x180] ;  /* 0x0000600002047625 */ /* 0x000fc800078e0223 */
[----:B------:R-:W-:Y:S04]  /*0a00*/  @P0 STS [R0.X4], R9 ;  /* 0x0000000900000388 */ /* 0x000fe80000004800 */
[----:B------:R-:W-:Y:S06]  /*0a10*/  BAR.SYNC 0x0 ;  /* 0x0000000000007b1d */ /* 0x000fec0000000000 */
[----:B------:R0:W2:Y:S01]  /*0a20*/  @!P1 LDG.E.EL R25, [R4.64] ;  /* 0x0000000404199981 */ /* 0x0000a2000c2e1900 */
[----:B------:R-:W-:-:S02]  /*0a30*/  MOV R17, 0x10 ;  /* 0x0000001000117802 */ /* 0x000fc40000000f00 */
[----:B------:R-:W-:Y:S01]  /*0a40*/  LOP3.LUT R16, R0, 0xff, RZ, 0xc0, !PT ;  /* 0x000000ff00107812 */ /* 0x000fe200078ec0ff */
[----:B------:R-:W1:Y:S01]  /*0a50*/  LDS R8, [RZ] ;  /* 0x00000000ff087984 */ /* 0x000e620000000800 */
[----:B------:R-:W-:Y:S02]  /*0a60*/  MOV R18, RZ ;  /* 0x000000ff00127202 */ /* 0x000fe40000000f00 */
[----:B------:R-:W-:Y:S01]  /*0a70*/  MOV R22, RZ ;  /* 0x000000ff00167202 */ /* 0x000fe20000000f00 */
[----:B------:R-:W-:Y:S01]  /*0a80*/  IMAD.WIDE.U32 R6, R16, R17, c[0x0][0x170] ;  /* 0x00005c0010067625 */ /* 0x000fe200078e0011 */
[----:B0-----:R-:W-:-:S03]  /*0a90*/  CS2R R4, SRZ ;  /* 0x0000000000047805 */ /* 0x001fc6000001ff00 */
[----:B------:R-:W-:Y:S01]  /*0aa0*/  IMAD.WIDE.U32 R16, R16, R17, c[0x0][0x188] ;  /* 0x0000620010107625 */ /* 0x000fe200078e0011 */
[----:B-1----:R-:W-:Y:S01]  /*0ab0*/  FMUL R8, R8, -0.5 ;  /* 0xbf00000008087820 */ /* 0x002fe20000400000 */
[----:B--2---:R-:W-:-:S04]  /*0ac0*/  FMUL R10, R25, R25 ;  /* 0x00000019190a7220 */ /* 0x004fc80000400000 */
[----:B------:R-:W-:-:S04]  /*0ad0*/  FMUL R9, R10, R25 ;  /* 0x000000190a097220 */ /* 0x000fc80000400000 */
[----:B------:R-:W-:-:S04]  /*0ae0*/  FMUL R8, R8, R9 ;  /* 0x0000000908087220 */ /* 0x000fc80000400000 */
[----:B------:R-:W-:-:S01]  /*0af0*/  FMUL R19, R8, 0.00043402778101153671741 ;  /* 0x39e38e3908137820 */ /* 0x000fc20000400000 */
.L_x_0:
[-C--:B------:R-:W-:Y:S01]  /*0b00*/  IADD3 R8, R3, R18.reuse, RZ ;  /* 0x0000001203087210 */ /* 0x080fe20007ffe0ff */
[----:B------:R-:W-:Y:S01]  /*0b10*/  CS2R R10, SRZ ;  /* 0x00000000000a7805 */ /* 0x000fe2000001ff00 */
[----:B------:R-:W-:Y:S01]  /*0b20*/  IADD3 R28, R34, R18, RZ ;  /* 0x00000012221c7210 */ /* 0x000fe20007ffe0ff */
[----:B------:R-:W-:Y:S01]  /*0b30*/  CS2R R12, SRZ ;  /* 0x00000000000c7805 */ /* 0x000fe2000001ff00 */
[----:B------:R-:W-:Y:S02]  /*0b40*/  ISETP.GE.U32.AND P4, PT, R8, 0x900, PT ;  /* 0x000009000800780c */ /* 0x000fe40003f86070 */
[----:B------:R-:W-:Y:S01]  /*0b50*/  MOV R23, 0x2 ;  /* 0x0000000200177802 */ /* 0x000fe20000000f00 */
[----:B------:R-:W-:Y:S01]  /*0b60*/  CS2R R8, SRZ ;  /* 0x0000000000087805 */ /* 0x000fe2000001ff00 */
[----:B------:R-:W-:-:S03]  /*0b70*/  ISETP.LT.AND P5, PT, R2, 0x200, !P4 ;  /* 0x000002000200780c */ /* 0x000fc600067a1270 */
[----:B------:R-:W-:-:S06]  /*0b80*/  IMAD.WIDE R14, R28, R23, c[0x0][0x168] ;  /* 0x00005a001c0e7625 */ /* 0x000fcc00078e0217 */
[----:B------:R-:W2:Y:S04]  /*0b90*/  @!P4 LDG.E.EL.128 R8, [R6.64] ;  /* 0x000000040608c981 */ /* 0x000ea8000c2e1d00 */
[----:B------:R0:W3:Y:S01]  /*0ba0*/  @P5 LDG.E.EF.64 R12, [R14.64] ;  /* 0x000000040e0c5981 */ /* 0x0000e2000c0e1b00 */
[----:B------:R-:W-:-:S05]  /*0bb0*/  MOV R29, 0x4 ;  /* 0x00000004001d7802 */ /* 0x000fca0000000f00 */
[----:B------:R-:W-:Y:S01]  /*0bc0*/  IMAD.WIDE R26, R28, R29, c[0x0][0x160] ;  /* 0x000058001c1a7625 */ /* 0x000fe200078e021d */
[----:B0-----:R-:W-:-:S03]  /*0bd0*/  CS2R R14, SRZ ;  /* 0x00000000000e7805 */ /* 0x001fc6000001ff00 */
[----:B------:R-:W-:Y:S01]  /*0be0*/  IMAD.WIDE R30, R28, R29, c[0x0][0x178] ;  /* 0x00005e001c1e7625 */ /* 0x000fe200078e021d */
[----:B--2---:R-:W-:Y:S02]  /*0bf0*/  SEL R36, R8, RZ, !P4 ;  /* 0x000000ff08247207 */ /* 0x004fe40006000000 */
[----:B------:R-:W-:Y:S02]  /*0c00*/  SEL R10, R10, RZ, !P4 ;  /* 0x000000ff0a0a7207 */ /* 0x000fe40006000000 */
[----:B---3--:R-:W-:Y:S01]  /*0c10*/  SEL R8, R12, RZ, P5 ;  /* 0x000000ff0c087207 */ /* 0x008fe20002800000 */
[----:B------:R-:W-:Y:S01]  /*0c20*/  FADD R36, R36, 1 ;  /* 0x3f80000024247421 */ /* 0x000fe20000000000 */
[----:B------:R-:W-:Y:S01]  /*0c30*/  SEL R33, R9, RZ, !P4 ;  /* 0x000000ff09217207 */ /* 0x000fe20006000000 */
[----:B------:R-:W-:Y:S01]  /*0c40*/  FADD R20, R10, 1 ;  /* 0x3f8000000a147421 */ /* 0x000fe20000000000 */
[----:B------:R-:W-:Y:S02]  /*0c50*/  SEL R9, R13, RZ, P5 ;  /* 0x000000ff0d097207 */ /* 0x000fe40002800000 */
[C---:B------:R-:W-:Y:S01]  /*0c60*/  SHF.L.U32 R21, R8.reuse, 0x10, RZ ;  /* 0x0000001008157819 */ /* 0x040fe200000006ff */
[----:B------:R-:W-:Y:S01]  /*0c70*/  FADD R33, R33, 1 ;  /* 0x3f80000021217421 */ /* 0x000fe20000000000 */
[----:B------:R-:W-:Y:S01]  /*0c80*/  SEL R11, R11, RZ, !P4 ;  /* 0x000000ff0b0b7207 */ /* 0x000fe20006000000 */
[----:B------:R-:W-:Y:S01]  /*0c90*/  CS2R R12, SRZ ;  /* 0x00000000000c7805 */ /* 0x000fe2000001ff00 */
[----:B------:R-:W-:Y:S01]  /*0ca0*/  PRMT R8, R8, 0x7632, R8 ;  /* 0x0000763208087816 */ /* 0x000fe20000000008 */
[----:B------:R-:W-:Y:S01]  /*0cb0*/  FMUL R36, R21, R36 ;  /* 0x0000002415247220 */ /* 0x000fe20000400000 */
[----:B------:R-:W-:Y:S01]  /*0cc0*/  PRMT R10, R9, 0x7632, R10 ;  /* 0x00007632090a7816 */ /* 0x000fe2000000000a */
[----:B------:R-:W-:Y:S01]  /*0cd0*/  FADD R11, R11, 1 ;  /* 0x3f8000000b0b7421 */ /* 0x000fe20000000000 */
[----:B------:R-:W-:Y:S01]  /*0ce0*/  SHF.L.U32 R9, R9, 0x10, RZ ;  /* 0x0000001009097819 */ /* 0x000fe200000006ff */
[----:B------:R-:W2:Y:S01]  /*0cf0*/  @P5 LDG.E.EL.128 R12, [R26.64] ;  /* 0x000000041a0c5981 */ /* 0x000ea2000c2e1d00 */
[----:B------:R-:W-:-:S02]  /*0d00*/  SHF.L.U32 R8, R8, 0x10, RZ ;  /* 0x0000001008087819 */ /* 0x000fc400000006ff */
[----:B------:R-:W-:Y:S01]  /*0d10*/  SHF.L.U32 R10, R10, 0x10, RZ ;  /* 0x000000100a0a7819 */ /* 0x000fe200000006ff */
[----:B------:R-:W-:Y:S02]  /*0d20*/  FMUL R20, R9, R20 ;  /* 0x0000001409147220 */ /* 0x000fe40000400000 */
[----:B------:R-:W-:Y:S02]  /*0d30*/  FMUL R33, R8, R33 ;  /* 0x0000002108217220 */ /* 0x000fe40000400000 */
[----:B------:R-:W-:Y:S01]  /*0d40*/  FMUL R32, R10, R11 ;  /* 0x0000000b0a207220 */ /* 0x000fe20000400000 */
[----:B------:R-:W-:Y:S01]  /*0d50*/  CS2R R8, SRZ ;  /* 0x0000000000087805 */ /* 0x000fe2000001ff00 */
[----:B------:R-:W-:-:S06]  /*0d60*/  CS2R R10, SRZ ;  /* 0x00000000000a7805 */ /* 0x000fcc000001ff00 */
[----:B------:R0:W3:Y:S02]  /*0d70*/  @P5 LDG.E.EF.128 R8, [R30.64] ;  /* 0x000000041e085981 */ /* 0x0000e4000c0e1d00 */
[----:B0-----:R-:W-:Y:S01]  /*0d80*/  IMAD.WIDE R30, R28, R23, c[0x0][0x190] ;  /* 0x000064001c1e7625 */ /* 0x001fe200078e0217 */
[----:B--2---:R-:W-:Y:S02]  /*0d90*/  SEL R35, R14, RZ, P5 ;  /* 0x000000ff0e237207 */ /* 0x004fe40002800000 */
[----:B------:R-:W-:Y:S02]  /*0da0*/  SEL R14, R13, RZ, P5 ;  /* 0x000000ff0d0e7207 */ /* 0x000fe40002800000 */
[----:B------:R-:W-:Y:S01]  /*0db0*/  SEL R21, R12, RZ, P5 ;  /* 0x000000ff0c157207 */ /* 0x000fe20002800000 */
[-C--:B------:R-:W-:Y:S01]  /*0dc0*/  FFMA R12, R20, R25.reuse, R35 ;  /* 0x00000019140c7223 */ /* 0x080fe20000000023 */
[----:B------:R-:W-:Y:S01]  /*0dd0*/  SEL R15, R15, RZ, P5 ;  /* 0x000000ff0f0f7207 */ /* 0x000fe20002800000 */
[----:B------:R-:W-:Y:S01]  /*0de0*/  FFMA R28, R33, R25, R14 ;  /* 0x00000019211c7223 */ /* 0x000fe2000000000e */
[----:B---3--:R-:W-:-:S03]  /*0df0*/  SEL R13, R10, RZ, P5 ;  /* 0x000000ff0a0d7207 */ /* 0x008fc60002800000 */
[----:B------:R-:W-:Y:S02]  /*0e00*/  FFMA R32, R32, R25, R15 ;  /* 0x0000001920207223 */ /* 0x000fe4000000000f */
[----:B------:R-:W-:Y:S01]  /*0e10*/  FFMA R10, R19, R13, R12 ;  /* 0x0000000d130a7223 */ /* 0x000fe2000000000c */
[----:B------:R-:W-:-:S03]  /*0e20*/  CS2R R14, SRZ ;  /* 0x00000000000e7805 */ /* 0x000fc6000001ff00 */
[----:B------:R-:W-:Y:S02]  /*0e30*/  FFMA R10, R19, R13, R10 ;  /* 0x0000000d130a7223 */ /* 0x000fe4000000000a */
[----:B------:R-:W-:Y:S01]  /*0e40*/  CS2R R12, SRZ ;  /* 0x00000000000c7805 */ /* 0x000fe2000001ff00 */
[----:B------:R-:W-:Y:S02]  /*0e50*/  FFMA R36, R36, R25, R21 ;  /* 0x0000001924247223 */ /* 0x000fe40000000015 */
[----:B------:R-:W-:-:S03]  /*0e60*/  CS2R R20, SRZ ;  /* 0x0000000000147805 */ /* 0x000fc6000001ff00 */
[----:B------:R-:W2:Y:S04]  /*0e70*/  @!P4 LDG.E.EL.128 R12, [R16.64] ;  /* 0x00000004100cc981 */ /* 0x000ea8000c2e1d00 */
[----:B------:R0:W3:Y:S01]  /*0e80*/  @P5 LDG.E.EL.64 R20, [R30.64] ;  /* 0x000000041e145981 */ /* 0x0000e2000c2e1b00 */
[----:B------:R-:W-:Y:S02]  /*0e90*/  SEL R9, R9, RZ, P5 ;  /* 0x000000ff09097207 */ /* 0x000fe40002800000 */
[----:B------:R-:W-:-:S03]  /*0ea0*/  SEL R33, R8, RZ, P5 ;  /* 0x000000ff08217207 */ /* 0x000fc60002800000 */
[----:B------:R-:W-:Y:S01]  /*0eb0*/  FFMA R28, R19, R9, R28 ;  /* 0x00000009131c7223 */ /* 0x000fe2000000001c */
[----:B0-----:R-:W-:-:S03]  /*0ec0*/  SEL R30, R11, RZ, P5 ;  /* 0x000000ff0b1e7207 */ /* 0x001fc60002800000 */
[C---:B------:R-:W-:Y:S02]  /*0ed0*/  FFMA R9, R19.reuse, R9, R28 ;  /* 0x0000000913097223 */ /* 0x040fe4000000001c */
[C---:B------:R-:W-:Y:S01]  /*0ee0*/  FFMA R11, R19.reuse, R30, R32 ;  /* 0x0000001e130b7223 */ /* 0x040fe20000000020 */
[----:B------:R-:W-:-:S03]  /*0ef0*/  FFMA R8, R19, R33, R36 ;  /* 0x0000002113087223 */ /* 0x000fc60000000024 */
[C---:B------:R-:W-:Y:S01]  /*0f00*/  FFMA R11, R19.reuse, R30, R11 ;  /* 0x0000001e130b7223 */ /* 0x040fe2000000000b */
[----:B------:R-:W-:Y:S01]  /*0f10*/  IADD3 R18, R18, 0x400, RZ ;  /* 0x0000040012127810 */ /* 0x000fe20007ffe0ff */
[----:B------:R-:W-:-:S03]  /*0f20*/  FFMA R8, R19, R33, R8 ;  /* 0x0000002113087223 */ /* 0x000fc60000000008 */
[----:B------:R-:W-:Y:S02]  /*0f30*/  ISETP.GE.U32.AND P6, PT, R18, 0x900, PT ;  /* 0x000009001200780c */ /* 0x000fe40003fc6070 */
[----:B------:R0:W-:Y:S01]  /*0f40*/  @P5 STG.E.128 [R26.64], R8 ;  /* 0x000000081a005986 */ /* 0x0001e2000c101d04 */
[----:B--2---:R-:W-:Y:S02]  /*0f50*/  SEL R14, R14, RZ, !P4 ;  /* 0x000000ff0e0e7207 */ /* 0x004fe40006000000 */
[----:B---3--:R-:W-:-:S03]  /*0f60*/  SEL R21, R21, RZ, P5 ;  /* 0x000000ff15157207 */ /* 0x008fc60002800000 */
[----:B------:R-:W-:Y:S01]  /*0f70*/  FADD R31, R14, 1 ;  /* 0x3f8000000e1f7421 */ /* 0x000fe20000000000 */
[----:B------:R-:W-:Y:S02]  /*0f80*/  SEL R15, R15, RZ, !P4 ;  /* 0x000000ff0f0f7207 */ /* 0x000fe40006000000 */
[----:B------:R-:W-:Y:S01]  /*0f90*/  SHF.L.U32 R14, R21, 0x10, RZ ;  /* 0x00000010150e7819 */ /* 0x000fe200000006ff */
[----:B------:R-:W-:Y:S01]  /*0fa0*/  FMUL R31, R10, R31 ;  /* 0x0000001f0a1f7220 */ /* 0x000fe20000400000 */
[----:B------:R-:W-:Y:S01]  /*0fb0*/  SEL R12, R12, RZ, !P4 ;  /* 0x000000ff0c0c7207 */ /* 0x000fe20006000000 */
[----:B------:R-:W-:Y:S01]  /*0fc0*/  FADD R28, R15, 1 ;  /* 0x3f8000000f1c7421 */ /* 0x000fe20000000000 */
[----:B------:R-:W-:Y:S01]  /*0fd0*/  SEL R20, R20, RZ, P5 ;  /* 0x000000ff14147207 */ /* 0x000fe20002800000 */
[----:B------:R-:W-:Y:S01]  /*0fe0*/  FMUL R14, R14, R31 ;  /* 0x0000001f0e0e7220 */ /* 0x000fe20000400000 */
[----:B------:R-:W-:Y:S01]  /*0ff0*/  SEL R13, R13, RZ, !P4 ;  /* 0x000000ff0d0d7207 */ /* 0x000fe20006000000 */
[----:B------:R-:W-:Y:S01]  /*1000*/  FADD R31, R12, 1 ;  /* 0x3f8000000c1f7421 */ /* 0x000fe20000000000 */
[C---:B------:R-:W-:Y:S01]  /*1010*/  SHF.L.U32 R12, R20.reuse, 0x10, RZ ;  /* 0x00000010140c7819 */ /* 0x040fe200000006ff */
[----:B------:R-:W-:Y:S01]  /*1020*/  FMUL R30, R11, R28 ;  /* 0x0000001c0b1e7220 */ /* 0x000fe20000400000 */
[----:B------:R-:W-:Y:S01]  /*1030*/  PRMT R21, R21, 0x7632, R21 ;  /* 0x0000763215157816 */ /* 0x000fe20000000015 */
[----:B------:R-:W-:Y:S01]  /*1040*/  FADD R28, R13, 1 ;  /* 0x3f8000000d1c7421 */ /* 0x000fe20000000000 */
[----:B------:R-:W-:Y:S01]  /*1050*/  PRMT R20, R20, 0x7632, R20 ;  /* 0x0000763214147816 */ /* 0x000fe20000000014 */
[----:B------:R-:W-:Y:S01]  /*1060*/  FMUL R31, R8, R31 ;  /* 0x0000001f081f7220 */ /* 0x000fe20000400000 */
[----:B------:R-:W-:Y:S01]  /*1070*/  SHF.L.U32 R21, R21, 0x10, RZ ;  /* 0x0000001015157819 */ /* 0x000fe200000006ff */
[----:B------:R-:W-:Y:S01]  /*1080*/  FMUL R13, R9, R28 ;  /* 0x0000001c090d7220 */ /* 0x000fe20000400000 */
[----:B------:R-:W-:Y:S01]  /*1090*/  SHF.L.U32 R20, R20, 0x10, RZ ;  /* 0x0000001014147819 */ /* 0x000fe200000006ff */
[----:B------:R-:W-:-:S02]  /*10a0*/  FMUL R12, R12, R31 ;  /* 0x0000001f0c0c7220 */ /* 0x000fc40000400000 */
[----:B------:R-:W-:Y:S02]  /*10b0*/  FMUL R21, R21, R30 ;  /* 0x0000001e15157220 */ /* 0x000fe40000400000 */
[----:B------:R-:W-:Y:S01]  /*10c0*/  FMUL R13, R20, R13 ;  /* 0x0000000d140d7220 */ /* 0x000fe20000400000 */
[----:B------:R-:W-:Y:S02]  /*10d0*/  FSEL R15, R14, -RZ, P5 ;  /* 0x800000ff0e0f7208 */ /* 0x000fe40002800000 */
[----:B------:R-:W-:Y:S02]  /*10e0*/  FSEL R12, R12, -RZ, P5 ;  /* 0x800000ff0c0c7208 */ /* 0x000fe40002800000 */
[----:B------:R-:W-:Y:S02]  /*10f0*/  FSEL R21, R21, -RZ, P5 ;  /* 0x800000ff15157208 */ /* 0x000fe40002800000 */
[----:B------:R-:W-:Y:S02]  /*1100*/  FSEL R13, R13, -RZ, P5 ;  /* 0x800000ff0d0d7208 */ /* 0x000fe40002800000 */
[----:B------:R-:W-:-:S02]  /*1110*/  IADD3 R16, P4, R16, 0x1000, RZ ;  /* 0x0000100010107810 */ /* 0x000fc40007f9e0ff */
[----:B------:R-:W-:Y:S01]  /*1120*/  IADD3 R6, P5, R6, 0x1000, RZ ;  /* 0x0000100006067810 */ /* 0x000fe20007fbe0ff */
[----:B------:R-:W-:Y:S01]  /*1130*/  FADD R24, R15, R24 ;  /* 0x000000180f187221 */ /* 0x000fe20000000000 */
[----:B------:R-:W-:Y:S01]  /*1140*/  FADD R5, R12, R5 ;  /* 0x000000050c057221 */ /* 0x000fe20000000000 */
[----:B------:R-:W-:Y:S01]  /*1150*/  FADD R22, R21, R22 ;  /* 0x0000001615167221 */ /* 0x000fe20000000000 */
[----:B------:R-:W-:Y:S01]  /*1160*/  FADD R4, R13, R4 ;  /* 0x000000040d047221 */ /* 0x000fe20000000000 */
[----:B------:R-:W-:Y:S02]  /*1170*/  IADD3.X R17, RZ, R17, RZ, P4, !PT ;  /* 0x00000011ff117210 */ /* 0x000fe400027fe4ff */
[----:B------:R-:W-:Y:S01]  /*1180*/  IADD3.X R7, RZ, R7, RZ, P5, !PT ;  /* 0x00000007ff077210 */ /* 0x000fe20002ffe4ff */
[----:B0-----:R-:W-:Y:S05]  /*1190*/  @!P6 BRA `(.L_x_0) ;  /* 0xfffff9600000e947 */ /* 0x001fea000383ffff */
[----:B------:R-:W-:Y:S01]  /*11a0*/  FADD R4, R4, R5 ;  /* 0x0000000504047221 */ /* 0x000fe20000000000 */
[----:B------:R-:W-:Y:S01]  /*11b0*/  SHF.R.U32.HI R11, RZ, 0x3, R0 ;  /* 0x00000003ff0b7819 */ /* 0x000fe20000011600 */
[----:B------:R-:W-:Y:S06]  /*11c0*/  BAR.SYNC 0x0 ;  /* 0x0000000000007b1d */ /* 0x000fec0000000000 */
[----:B------:R-:W-:Y:S01]  /*11d0*/  FADD R4, R24, R4 ;  /* 0x0000000418047221 */ /* 0x000fe20000000000 */
[----:B------:R-:W-:Y:S01]  /*11e0*/  LOP3.LUT R12, R11, 0x1c, RZ, 0xc0, !PT ;  /* 0x0000001c0b0c7812 */ /* 0x000fe200078ec0ff */
[----:B------:R-:W-:Y:S01]  /*11f0*/  IMAD.WIDE R16, R34, R29, c[0x0][0x160] ;  /* 0x0000580022107625 */ /* 0x000fe200078e021d */
[----:B------:R-:W-:Y:S01]  /*1200*/  SHF.R.S32.HI R13, RZ, 0x1f, R2 ;  /* 0x0000001fff0d7819 */ /* 0x000fe20000011402 */
        /* <DEDUP_REMOVED lines=10> */
[----:B0-----:R-:W-:Y:S02]  /*12b0*/  FADD R11, R8, R9 ;  /* 0x00000009080b7221 */ /* 0x001fe40000000000 */
[----:B------:R-:W0:Y:S04]  /*12c0*/  S2R R8, SR_TID.X ;  /* 0x0000000000087919 */ /* 0x000e280000002100 */
[----:B------:R-:W-:Y:S04]  /*12d0*/  @!P2 STS [R12], R11 ;  /* 0x0000000b0c00a388 */ /* 0x000fe80000000800 */
[----:B------:R-:W-:Y:S06]  /*12e0*/  BAR.SYNC 0x0 ;  /* 0x0000000000007b1d */ /* 0x000fec0000000000 */
[----:B------:R-:W1:Y:S01]  /*12f0*/  @!P3 LDS R10, [R0.X4] ;  /* 0x00000000000ab984 */ /* 0x000e620000004800 */
[----:B------:R-:W-:Y:S01]  /*1300*/  MOV R11, 0x10 ;  /* 0x00000010000b7802 */ /* 0x000fe20000000f00 */
[----:B------:R-:W-:Y:S01]  /*1310*/  CS2R R14, SRZ ;  /* 0x00000000000e7805 */ /* 0x000fe2000001ff00 */
[----:B------:R-:W-:Y:S01]  /*1320*/  IMAD.WIDE R18, R34, R23, c[0x0][0x190] ;  /* 0x0000640022127625 */ /* 0x000fe200078e0217 */
[----:B0-----:R-:W-:Y:S01]  /*1330*/  LOP3.LUT R8, R8, 0xff, RZ, 0xc0, !PT ;  /* 0x000000ff08087812 */ /* 0x001fe200078ec0ff */
[----:B-1----:R-:W0:Y:S02]  /*1340*/  SHFL.BFLY PT, R5, R10, 0x4, 0x1f ;  /* 0x0c801f000a057f89 */ /* 0x002e2400000e0000 */
[----:B0-----:R-:W-:-:S05]  /*1350*/  FADD R5, R10, R5 ;  /* 0x000000050a057221 */ /* 0x001fca0000000000 */
[----:B------:R-:W0:Y:S02]  /*1360*/  SHFL.BFLY PT, R4, R5, 0x2, 0x1f ;  /* 0x0c401f0005047f89 */ /* 0x000e2400000e0000 */
[----:B0-----:R-:W-:Y:S02]  /*1370*/  FADD R6, R5, R4 ;  /* 0x0000000405067221 */ /* 0x001fe40000000000 */
[----:B------:R-:W-:-:S03]  /*1380*/  CS2R R4, SRZ ;  /* 0x0000000000047805 */ /* 0x000fc6000001ff00 */
[----:B------:R-:W0:Y:S02]  /*1390*/  SHFL.BFLY PT, R7, R6, 0x1, 0x1f ;  /* 0x0c201f0006077f89 */ /* 0x000e2400000e0000 */
[----:B0-----:R-:W-:Y:S02]  /*13a0*/  FADD R9, R6, R7 ;  /* 0x0000000706097221 */ /* 0x001fe40000000000 */
[----:B------:R-:W-:-:S03]  /*13b0*/  CS2R R6, SRZ ;  /* 0x0000000000067805 */ /* 0x000fc6000001ff00 */
[----:B------:R-:W-:Y:S04]  /*13c0*/  @P0 STS [R0.X4], R9 ;  /* 0x0000000900000388 */ /* 0x000fe80000004800 */
[----:B------:R-:W-:Y:S06]  /*13d0*/  BAR.SYNC 0x0 ;  /* 0x0000000000007b1d */ /* 0x000fec0000000000 */
[----:B------:R-:W-:Y:S01]  /*13e0*/  LEA R20, P0, R2, c[0x0][0x198], 0x2 ;  /* 0x0000660002147a11 */ /* 0x000fe200078010ff */
[----:B------:R0:W2:Y:S01]  /*13f0*/  @!P1 LDG.E.EF.128 R4, [R16.64] ;  /* 0x0000000410049981 */ /* 0x0000a2000c0e1d00 */
[----:B------:R-:W-:-:S02]  /*1400*/  MOV R0, RZ ;  /* 0x000000ff00007202 */ /* 0x000fc40000000f00 */
[----:B------:R-:W-:Y:S01]  /*1410*/  LEA.HI.X R21, R2, c[0x0][0x19c], R13, 0x2, P0 ;  /* 0x0000670002157a11 */ /* 0x000fe200000f140d */
[----:B------:R-:W-:Y:S01]  /*1420*/  IMAD.WIDE.U32 R12, R8, R11, c[0x0][0x188] ;  /* 0x00006200080c7625 */ /* 0x000fe200078e000b */
[----:B------:R-:W3:Y:S04]  /*1430*/  @!P1 LDG.E.EF.64 R14, [R18.64] ;  /* 0x00000004120e9981 */ /* 0x000ee8000c0e1b00 */
[----:B------:R-:W4:Y:S04]  /*1440*/  @!P1 LDG.E.EL R0, [R20.64] ;  /* 0x0000000414009981 */ /* 0x000f28000c2e1900 */
[----:B------:R-:W5:Y:S04]  /*1450*/  LDG.E.EL.128 R8, [R12.64] ;  /* 0x000000040c087981 */ /* 0x000f68000c2e1d00 */
[----:B------:R-:W1:Y:S01]  /*1460*/  LDS R22, [RZ] ;  /* 0x00000000ff167984 */ /* 0x000e620000000800 */
[----:B0-----:R-:W-:Y:S01]  /*1470*/  IADD3 R16, R34, 0x400, RZ ;  /* 0x0000040022107810 */ /* 0x001fe20007ffe0ff */
[----:B-1----:R-:W-:Y:S01]  /*1480*/  FMUL R22, R22, -0.5 ;  /* 0xbf00000016167820 */ /* 0x002fe20000400000 */
[----:B--2---:R-:W-:-:S02]  /*1490*/  SEL R25, R4, RZ, !P1 ;  /* 0x000000ff04197207 */ /* 0x004fc40004800000 */
[----:B------:R-:W-:Y:S02]  /*14a0*/  SEL R4, R5, RZ, !P1 ;  /* 0x000000ff05047207 */ /* 0x000fe40004800000 */
[----:B------:R-:W-:Y:S02]  /*14b0*/  SEL R27, R6, RZ, !P1 ;  /* 0x000000ff061b7207 */ /* 0x000fe40004800000 */
[----:B------:R-:W-:Y:S01]  /*14c0*/  SEL R6, R7, RZ, !P1 ;  /* 0x000000ff07067207 */ /* 0x000fe20004800000 */
[-C--:B----4-:R-:W-:Y:S01]  /*14d0*/  FMUL R5, R0, R0.reuse ;  /* 0x0000000000057220 */ /* 0x090fe20000400000 */
[----:B---3--:R-:W-:Y:S01]  /*14e0*/  SEL R15, R15, RZ, !P1 ;  /* 0x000000ff0f0f7207 */ /* 0x008fe20004800000 */
[----:B-----5:R-:W-:Y:S02]  /*14f0*/  FADD R11, R11, 1 ;  /* 0x3f8000000b0b7421 */ /* 0x020fe40000000000 */
[----:B------:R-:W-:Y:S01]  /*1500*/  FMUL R5, R5, R0 ;  /* 0x0000000005057220 */ /* 0x000fe20000400000 */
[----:B------:R-:W-:Y:S01]  /*1510*/  FADD R9, R9, 1 ;  /* 0x3f80000009097421 */ /* 0x000fe20000000000 */
[----:B------:R-:W-:Y:S01]  /*1520*/  SEL R14, R14, RZ, !P1 ;  /* 0x000000ff0e0e7207 */ /* 0x000fe20004800000 */
[----:B------:R-:W-:Y:S01]  /*1530*/  FMUL R11, R11, R6 ;  /* 0x000000060b0b7220 */ /* 0x000fe20000400000 */
[----:B------:R-:W-:Y:S01]  /*1540*/  PRMT R6, R15, 0x7632, R6 ;  /* 0x000076320f067816 */ /* 0x000fe20000000006 */
[----:B------:R-:W-:Y:S01]  /*1550*/  FADD R8, R8, 1 ;  /* 0x3f80000008087421 */ /* 0x000fe20000000000 */
[----:B------:R-:W-:Y:S01]  /*1560*/  FMUL R5, R22, R5 ;  /* 0x0000000516057220 */ /* 0x000fe20000400000 */
[----:B------:R-:W-:Y:S01]  /*1570*/  FMUL R19, R9, R4 ;  /* 0x0000000409137220 */ /* 0x000fe20000400000 */
[----:B------:R-:W-:Y:S01]  /*1580*/  PRMT R4, R14, 0x7632, R4 ;  /* 0x000076320e047816 */ /* 0x000fe20000000004 */
[----:B------:R-:W-:Y:S01]  /*1590*/  FADD R10, R10, 1 ;  /* 0x3f8000000a0a7421 */ /* 0x000fe20000000000 */
[----:B------:R-:W-:Y:S01]  /*15a0*/  SHF.L.U32 R7, R14, 0x10, RZ ;  /* 0x000000100e077819 */ /* 0x000fe200000006ff */
[----:B------:R-:W-:Y:S01]  /*15b0*/  FMUL R17, R8, R25 ;  /* 0x0000001908117220 */ /* 0x000fe20000400000 */
[----:B------:R-:W-:Y:S01]  /*15c0*/  SHF.L.U32 R15, R15, 0x10, RZ ;  /* 0x000000100f0f7819 */ /* 0x000fe200000006ff */
[----:B------:R-:W-:Y:S01]  /*15d0*/  FMUL R14, R5, 0.00043402778101153671741 ;  /* 0x39e38e39050e7820 */ /* 0x000fe20000400000 */
[----:B------:R-:W-:Y:S01]  /*15e0*/  SHF.L.U32 R9, R6, 0x10, RZ ;  /* 0x0000001006097819 */ /* 0x000fe200000006ff */
[----:B------:R-:W-:Y:S01]  /*15f0*/  FMUL R21, R10, R27 ;  /* 0x0000001b0a157220 */ /* 0x000fe20000400000 */
[----:B------:R-:W-:Y:S01]  /*1600*/  SHF.L.U32 R5, R4, 0x10, RZ ;  /* 0x0000001004057819 */ /* 0x000fe200000006ff */
[-C--:B------:R-:W-:Y:S01]  /*1610*/  FMUL R17, R17, R0.reuse ;  /* 0x0000000011117220 */ /* 0x080fe20000400000 */
[-C--:B------:R-:W-:Y:S01]  /*1620*/  FMUL R4, R19, R0.reuse ;  /* 0x0000000013047220 */ /* 0x080fe20000400000 */
[C---:B------:R-:W-:Y:S01]  /*1630*/  FMUL R6, R14.reuse, R15 ;  /* 0x0000000f0e067220 */ /* 0x040fe20000400000 */
[C---:B------:R-:W-:Y:S01]  /*1640*/  FMUL R8, R14.reuse, R9 ;  /* 0x000000090e087220 */ /* 0x040fe20000400000 */
[C---:B------:R-:W-:Y:S01]  /*1650*/  FFMA R10, R14.reuse, R7, R17 ;  /* 0x000000070e0a7223 */ /* 0x040fe20000000011 */
[C---:B------:R-:W-:Y:S01]  /*1660*/  FFMA R4, R14.reuse, R5, R4 ;  /* 0x000000050e047223 */ /* 0x040fe20000000004 */
[-C--:B------:R-:W-:Y:S01]  /*1670*/  FFMA R6, R21, R0.reuse, R6 ;  /* 0x0000000015067223 */ /* 0x080fe20000000006 */
[----:B------:R-:W-:Y:S01]  /*1680*/  FFMA R8, R11, R0, R8 ;  /* 0x000000000b087223 */ /* 0x000fe20000000008 */
[C---:B------:R-:W-:Y:S01]  /*1690*/  FFMA R10, R14.reuse, R7, R10 ;  /* 0x000000070e0a7223 */ /* 0x040fe2000000000a */
[C---:B------:R-:W-:Y:S01]  /*16a0*/  FFMA R5, R14.reuse, R5, R4 ;  /* 0x000000050e057223 */ /* 0x040fe20000000004 */
[C---:B------:R-:W-:Y:S01]  /*16b0*/  FFMA R6, R14.reuse, R15, R6 ;  /* 0x0000000f0e067223 */ /* 0x040fe20000000006 */
[----:B------:R-:W-:Y:S01]  /*16c0*/  FFMA R9, R14, R9, R8 ;  /* 0x000000090e097223 */ /* 0x000fe20000000008 */
[----:B------:R-:W-:-:S02]  /*16d0*/  IMAD.WIDE R26, R34, R23, c[0x0][0x1a0] ;  /* 0x00006800221a7625 */ /* 0x000fc400078e0217 */
[----:B------:R-:W-:Y:S02]  /*16e0*/  F2FP.BF16.PACK_AB R30, R5, R10 ;  /* 0x0000000a051e723e */ /* 0x000fe400000010ff */
[----:B------:R-:W-:Y:S01]  /*16f0*/  F2FP.BF16.PACK_AB R31, R9, R6 ;  /* 0x00000006091f723e */ /* 0x000fe200000010ff */
[----:B------:R-:W-:Y:S01]  /*1700*/  CS2R R4, SRZ ;  /* 0x0000000000047805 */ /* 0x000fe2000001ff00 */
[----:B------:R-:W-:Y:S01]  /*1710*/  CS2R R6, SRZ ;  /* 0x0000000000067805 */ /* 0x000fe2000001ff00 */
[C---:B------:R-:W-:Y:S01]  /*1720*/  IMAD.WIDE R20, R16.reuse, R29, c[0x0][0x160] ;  /* 0x0000580010147625 */ /* 0x040fe200078e021d */
[----:B------:R-:W-:Y:S01]  /*1730*/  CS2R R18, SRZ ;  /* 0x0000000000127805 */ /* 0x000fe2000001ff00 */
[----:B------:R-:W-:Y:S02]  /*1740*/  @!P1 STG.E.64 [R26.64], R30 ;  /* 0x0000001e1a009986 */ /* 0x000fe4000c101b04 */
[----:B------:R-:W-:Y:S02]  /*1750*/  IMAD.WIDE R24, R16, R23, c[0x0][0x190] ;  /* 0x0000640010187625 */ /* 0x000fe400078e0217 */
[----:B------:R-:W2:Y:S04]  /*1760*/  @!P1 LDG.E.EF.128 R4, [R20.64] ;  /* 0x0000000414049981 */ /* 0x000ea8000c0e1d00 */
[----:B------:R-:W3:Y:S04]  /*1770*/  LDG.E.EL.128 R8, [R12.64+0x1000] ;  /* 0x001000040c087981 */ /* 0x000ee8000c2e1d00 */
[----:B------:R-:W4:Y:S01]  /*1780*/  @!P1 LDG.E.EF.64 R18, [R24.64] ;  /* 0x0000000418129981 */ /* 0x000f22000c0e1b00 */
[----:B------:R-:W-:-:S04]  /*1790*/  IADD3 R3, R3, 0x800, RZ ;  /* 0x0000080003037810 */ /* 0x000fc80007ffe0ff */
[----:B------:R-:W-:-:S04]  /*17a0*/  ISETP.GE.U32.AND P2, PT, R3, 0x900, PT ;  /* 0x000009000300780c */ /* 0x000fc80003f46070 */
[----:B------:R-:W-:Y:S02]  /*17b0*/  ISETP.LT.AND P0, PT, R2, 0x200, !P2 ;  /* 0x000002000200780c */ /* 0x000fe40005701270 */
[----:B------:R-:W-:Y:S01]  /*17c0*/  IADD3 R34, R34, 0x800, RZ ;  /* 0x0000080022227810 */ /* 0x000fe20007ffe0ff */
[----:B------:R-:W-:Y:S01]  /*17d0*/  CS2R R2, SRZ ;  /* 0x0000000000027805 */ /* 0x000fe2000001ff00 */
[----:B--2---:R-:W-:Y:S02]  /*17e0*/  SEL R15, R4, RZ, !P1 ;  /* 0x000000ff040f7207 */ /* 0x004fe40004800000 */
[----:B------:R-:W-:Y:S02]  /*17f0*/  SEL R4, R5, RZ, !P1 ;  /* 0x000000ff05047207 */ /* 0x000fe40004800000 */
[----:B------:R-:W-:Y:S01]  /*1800*/  SEL R5, R6, RZ, !P1 ;  /* 0x000000ff06057207 */ /* 0x000fe20004800000 */
[----:B---3--:R-:W-:Y:S01]  /*1810*/  FADD R10, R10, 1 ;  /* 0x3f8000000a0a7421 */ /* 0x008fe20000000000 */
[----:B----4-:R-:W-:Y:S01]  /*1820*/  SEL R19, R19, RZ, !P1 ;  /* 0x000000ff13137207 */ /* 0x010fe20004800000 */
[----:B------:R-:W-:-:S02]  /*1830*/  FADD R9, R9, 1 ;  /* 0x3f80000009097421 */ /* 0x000fc40000000000 */
[----:B------:R-:W-:Y:S01]  /*1840*/  FMUL R21, R5, R10 ;  /* 0x0000000a05157220 */ /* 0x000fe20000400000 */
[----:B------:R-:W-:Y:S01]  /*1850*/  SEL R18, R18, RZ, !P1 ;  /* 0x000000ff12127207 */ /* 0x000fe20004800000 */
[----:B------:R-:W-:Y:S01]  /*1860*/  FADD R8, R8, 1 ;  /* 0x3f80000008087421 */ /* 0x000fe20000000000 */
[----:B------:R-:W-:Y:S01]  /*1870*/  PRMT R5, R19, 0x7632, R5 ;  /* 0x0000763213057816 */ /* 0x000fe20000000005 */
[----:B------:R-:W-:Y:S01]  /*1880*/  FMUL R17, R4, R9 ;  /* 0x0000000904117220 */ /* 0x000fe20000400000 */
[----:B------:R-:W-:Y:S01]  /*1890*/  SEL R6, R7, RZ, !P1 ;  /* 0x000000ff07067207 */ /* 0x000fe20004800000 */
[----:B------:R-:W-:Y:S01]  /*18a0*/  FADD R11, R11, 1 ;  /* 0x3f8000000b0b7421 */ /* 0x000fe20000000000 */
[----:B------:R-:W-:Y:S01]  /*18b0*/  PRMT R4, R18, 0x7632, R4 ;  /* 0x0000763212047816 */ /* 0x000fe20000000004 */
[----:B------:R-:W-:Y:S01]  /*18c0*/  FMUL R15, R15, R8 ;  /* 0x000000080f0f7220 */ /* 0x000fe20000400000 */
[----:B------:R-:W-:Y:S02]  /*18d0*/  SHF.L.U32 R19, R19, 0x10, RZ ;  /* 0x0000001013137819 */ /* 0x000fe400000006ff */
[----:B------:R-:W-:Y:S01]  /*18e0*/  SHF.L.U32 R9, R5, 0x10, RZ ;  /* 0x0000001005097819 */ /* 0x000fe200000006ff */
[----:B------:R-:W-:Y:S01]  /*18f0*/  FMUL R11, R6, R11 ;  /* 0x0000000b060b7220 */ /* 0x000fe20000400000 */
[----:B------:R-:W-:Y:S01]  /*1900*/  SHF.L.U32 R7, R18, 0x10, RZ ;  /* 0x0000001012077819 */ /* 0x000fe200000006ff */
[-C--:B------:R-:W-:Y:S01]  /*1910*/  FMUL R15, R15, R0.reuse ;  /* 0x000000000f0f7220 */ /* 0x080fe20000400000 */
[----:B------:R-:W-:Y:S01]  /*1920*/  SHF.L.U32 R5, R4, 0x10, RZ ;  /* 0x0000001004057819 */ /* 0x000fe200000006ff */
        /* <DEDUP_REMOVED lines=16> */
[----:B------:R-:W-:Y:S01]  /*1a30*/  CS2R R4, SRZ ;  /* 0x0000000000047805 */ /* 0x000fe2000001ff00 */
[----:B------:R-:W-:Y:S01]  /*1a40*/  CS2R R6, SRZ ;  /* 0x0000000000067805 */ /* 0x000fe2000001ff00 */
[----:B------:R0:W-:Y:S01]  /*1a50*/  @!P1 STG.E.64 [R16.64], R20 ;  /* 0x0000001410009986 */ /* 0x0001e2000c101b04 */
[----:B------:R-:W-:-:S03]  /*1a60*/  IMAD.WIDE R18, R34, R29, c[0x0][0x160] ;  /* 0x0000580022127625 */ /* 0x000fc600078e021d */
[----:B------:R-:W2:Y:S04]  /*1a70*/  @!P2 LDG.E.EL.128 R8, [R12.64+0x2000] ;  /* 0x002000040c08a981 */ /* 0x000ea8000c2e1d00 */
[----:B------:R-:W3:Y:S01]  /*1a80*/  @P0 LDG.E.EF.128 R4, [R18.64] ;  /* 0x0000000412040981 */ /* 0x000ee2000c0e1d00 */
[----:B0-----:R-:W-:-:S05]  /*1a90*/  IMAD.WIDE R16, R34, R23, c[0x0][0x190] ;  /* 0x0000640022107625 */ /* 0x001fca00078e0217 */
[----:B------:R-:W4:Y:S01]  /*1aa0*/  @P0 LDG.E.EF.64 R2, [R16.64] ;  /* 0x0000000410020981 */ /* 0x000f22000c0e1b00 */
[----:B------:R-:W-:Y:S01]  /*1ab0*/  IMAD.WIDE R34, R34, R23, c[0x0][0x1a0] ;  /* 0x0000680022227625 */ /* 0x000fe200078e0217 */
[----:B--2---:R-:W-:Y:S02]  /*1ac0*/  SEL R9, R9, RZ, !P2 ;  /* 0x000000ff09097207 */ /* 0x004fe40005000000 */
[----:B------:R-:W-:Y:S02]  /*1ad0*/  SEL R15, R8, RZ, !P2 ;  /* 0x000000ff080f7207 */ /* 0x000fe40005000000 */
[----:B---3--:R-:W-:Y:S01]  /*1ae0*/  SEL R8, R5, RZ, P0 ;  /* 0x000000ff05087207 */ /* 0x008fe20000000000 */
[----:B------:R-:W-:Y:S01]  /*1af0*/  FADD R5, R9, 1 ;  /* 0x3f80000009057421 */ /* 0x000fe20000000000 */
[----:B------:R-:W-:Y:S02]  /*1b00*/  SEL R20, R11, RZ, !P2 ;  /* 0x000000ff0b147207 */ /* 0x000fe40005000000 */
[----:B------:R-:W-:Y:S01]  /*1b10*/  SEL R11, R4, RZ, P0 ;  /* 0x000000ff040b7207 */ /* 0x000fe20000000000 */
[----:B------:R-:W-:Y:S01]  /*1b20*/  FADD R4, R15, 1 ;  /* 0x3f8000000f047421 */ /* 0x000fe20000000000 */
[----:B------:R-:W-:Y:S01]  /*1b30*/  SEL R15, R6, RZ, P0 ;  /* 0x000000ff060f7207 */ /* 0x000fe20000000000 */
[----:B------:R-:W-:Y:S01]  /*1b40*/  FMUL R13, R8, R5 ;  /* 0x00000005080d7220 */ /* 0x000fe20000400000 */
[----:B------:R-:W-:Y:S01]  /*1b50*/  SEL R10, R10, RZ, !P2 ;  /* 0x000000ff0a0a7207 */ /* 0x000fe20005000000 */
[----:B------:R-:W-:Y:S01]  /*1b60*/  FADD R5, R20, 1 ;  /* 0x3f80000014057421 */ /* 0x000fe20000000000 */
[----:B------:R-:W-:-:S02]  /*1b70*/  SEL R6, R7, RZ, P0 ;  /* 0x000000ff07067207 */ /* 0x000fc40000000000 */
[----:B----4-:R-:W-:Y:S01]  /*1b80*/  SEL R3, R3, RZ, P0 ;  /* 0x000000ff03037207 */ /* 0x010fe20000000000 */
[----:B------:R-:W-:Y:S01]  /*1b90*/  FMUL R11, R11, R4 ;  /* 0x000000040b0b7220 */ /* 0x000fe20000400000 */
[----:B------:R-:W-:Y:S01]  /*1ba0*/  FADD R4, R10, 1 ;  /* 0x3f8000000a047421 */ /* 0x000fe20000000000 */
[----:B------:R-:W-:Y:S01]  /*1bb0*/  FMUL R17, R6, R5 ;  /* 0x0000000506117220 */ /* 0x000fe20000400000 */
[----:B------:R-:W-:Y:S02]  /*1bc0*/  SEL R2, R2, RZ, P0 ;  /* 0x000000ff02027207 */ /* 0x000fe40000000000 */
[----:B------:R-:W-:Y:S01]  /*1bd0*/  PRMT R5, R3, 0x7632, R5 ;  /* 0x0000763203057816 */ /* 0x000fe20000000005 */
[----:B------:R-:W-:Y:S01]  /*1be0*/  FMUL R15, R15, R4 ;  /* 0x000000040f0f7220 */ /* 0x000fe20000400000 */
[----:B------:R-:W-:Y:S02]  /*1bf0*/  PRMT R4, R2, 0x7632, R4 ;  /* 0x0000763202047816 */ /* 0x000fe40000000004 */
[----:B------:R-:W-:-:S02]  /*1c00*/  SHF.L.U32 R9, R3, 0x10, RZ ;  /* 0x0000001003097819 */ /* 0x000fc400000006ff */
[----:B------:R-:W-:Y:S01]  /*1c10*/  SHF.L.U32 R5, R5, 0x10, RZ ;  /* 0x0000001005057819 */ /* 0x000fe200000006ff */
[-C--:B------:R-:W-:Y:S01]  /*1c20*/  FMUL R11, R11, R0.reuse ;  /* 0x000000000b0b7220 */ /* 0x080fe20000400000 */
[----:B------:R-:W-:Y:S01]  /*1c30*/  SHF.L.U32 R7, R2, 0x10, RZ ;  /* 0x0000001002077819 */ /* 0x000fe200000006ff */
[-C--:B------:R-:W-:Y:S01]  /*1c40*/  FMUL R2, R13, R0.reuse ;  /* 0x000000000d027220 */ /* 0x080fe20000400000 */
[----:B------:R-:W-:Y:S01]  /*1c50*/  SHF.L.U32 R3, R4, 0x10, RZ ;  /* 0x0000001004037819 */ /* 0x000fe200000006ff */
[C---:B------:R-:W-:Y:S01]  /*1c60*/  FMUL R4, R14.reuse, R9 ;  /* 0x000000090e047220 */ /* 0x040fe20000400000 */
[C---:B------:R-:W-:Y:S01]  /*1c70*/  FMUL R6, R14.reuse, R5 ;  /* 0x000000050e067220 */ /* 0x040fe20000400000 */
[C---:B------:R-:W-:Y:S02]  /*1c80*/  FFMA R8, R14.reuse, R7, R11 ;  /* 0x000000070e087223 */ /* 0x040fe4000000000b */
[C---:B------:R-:W-:Y:S01]  /*1c90*/  FFMA R2, R14.reuse, R3, R2 ;  /* 0x000000030e027223 */ /* 0x040fe20000000002 */
[-C--:B------:R-:W-:Y:S01]  /*1ca0*/  FFMA R4, R15, R0.reuse, R4 ;  /* 0x000000000f047223 */ /* 0x080fe20000000004 */
[----:B------:R-:W-:Y:S01]  /*1cb0*/  FFMA R6, R17, R0, R6 ;  /* 0x0000000011067223 */ /* 0x000fe20000000006 */
[C---:B------:R-:W-:Y:S01]  /*1cc0*/  FFMA R8, R14.reuse, R7, R8 ;  /* 0x000000070e087223 */ /* 0x040fe20000000008 */
[C---:B------:R-:W-:Y:S01]  /*1cd0*/  FFMA R3, R14.reuse, R3, R2 ;  /* 0x000000030e037223 */ /* 0x040fe20000000002 */
[C---:B------:R-:W-:Y:S01]  /*1ce0*/  FFMA R4, R14.reuse, R9, R4 ;  /* 0x000000090e047223 */ /* 0x040fe20000000004 */
[----:B------:R-:W-:-:S03]  /*1cf0*/  FFMA R5, R14, R5, R6 ;  /* 0x000000050e057223 */ /* 0x000fc60000000006 */
[----:B------:R-:W-:Y:S02]  /*1d00*/  F2FP.BF16.PACK_AB R8, R3, R8 ;  /* 0x000000080308723e */ /* 0x000fe400000010ff */
[----:B------:R-:W-:Y:S01]  /*1d10*/  F2FP.BF16.PACK_AB R9, R5, R4 ;  /* 0x000000040509723e */ /* 0x000fe200000010ff */
[----:B------:R-:W-:Y:S06]  /*1d20*/  @!P0 EXIT ;  /* 0x000000000000894d */ /* 0x000fec0003800000 */
[----:B------:R-:W-:Y:S01]  /*1d30*/  STG.E.64 [R34.64], R8 ;  /* 0x0000000822007986 */ /* 0x000fe2000c101b04 */
[----:B------:R-:W-:Y:S05]  /*1d40*/  EXIT ;  /* 0x000000000000794d */ /* 0x000fea0003800000 */
.L_x_1:
[----:B------:R-:W-:-:S00]  /*1d50*/  BRA `(.L_x_1) ;  /* 0xfffffff000007947 */ /* 0x000fc0000383ffff */
[----:B------:R-:W-:-:S00]  /*1d60*/  NOP ;  /* 0x0000000000007918 */ /* 0x000fc00000000000 */
        /* <DEDUP_REMOVED lines=9> */
.L_x_2:


//--------------------- .nv.shared.triton__0d1d2d3d4d5d6d7d8d9de10de --------------------------
	.section	.nv.shared.triton__0d1d2d3d4d5d6d7d8d9de10de,"aw",@nobits
	.align	16
